	.headerflags	@"EF_CUDA_TEXMODE_UNIFIED EF_CUDA_64BIT_ADDRESS EF_CUDA_ACCELERATORS EF_CUDA_SM90 EF_CUDA_VIRTUAL_SM(EF_CUDA_SM90)"
	.elftype	@"ET_EXEC"


//--------------------- .nv.info                  --------------------------
	.section	.nv.info,"",@"SHT_CUDA_INFO"
	.align	4


	//----- nvinfo : EIATTR_REGCOUNT
	.align		4
        /*0000*/ 	.byte	0x04, 0x2f
        /*0002*/ 	.short	(.L_3 - .L_2)
	.align		4
.L_2:
        /*0004*/ 	.word	index@(triton_poi_fused_cat_20)
        /*0008*/ 	.word	0x00000016


	//----- nvinfo : EIATTR_MIN_STACK_SIZE
	.align		4
.L_3:
        /*000c*/ 	.byte	0x04, 0x12
        /*000e*/ 	.short	(.L_5 - .L_4)
	.align		4
.L_4:
        /*0010*/ 	.word	index@(triton_poi_fused_cat_20)
        /*0014*/ 	.word	0x00000000


	//----- nvinfo : EIATTR_FRAME_SIZE
	.align		4
.L_5:
        /*0018*/ 	.byte	0x04, 0x11
        /*001a*/ 	.short	(.L_7 - .L_6)
	.align		4
.L_6:
        /*001c*/ 	.word	index@(triton_poi_fused_cat_20)
        /*0020*/ 	.word	0x00000000


	//----- nvinfo : EIATTR_MIN_STACK_SIZE
	.align		4
.L_7:
        /*0024*/ 	.byte	0x04, 0x12
        /*0026*/ 	.short	(.L_9 - .L_8)
	.align		4
.L_8:
        /*0028*/ 	.word	index@(triton_poi_fused_cat_20)
        /*002c*/ 	.word	0x00000000
.L_9:


//--------------------- .nv.info.triton_poi_fused_cat_20 --------------------------
	.section	.nv.info.triton_poi_fused_cat_20,"",@"SHT_CUDA_INFO"
	.sectionflags	@""
	.align	4


	//----- nvinfo : EIATTR_CUDA_API_VERSION
	.align		4
        /*0000*/ 	.byte	0x04, 0x37
        /*0002*/ 	.short	(.L_11 - .L_10)
.L_10:
        /*0004*/ 	.word	0x0000007c


	//----- nvinfo : EIATTR_KPARAM_INFO
	.align		4
.L_11:
        /*0008*/ 	.byte	0x04, 0x17
        /*000a*/ 	.short	(.L_13 - .L_12)
.L_12:
        /*000c*/ 	.word	0x00000000
        /*0010*/ 	.short	0x0002
        /*0012*/ 	.short	0x0010
        /*0014*/ 	.byte	0x00, 0xf0, 0x11, 0x00


	//----- nvinfo : EIATTR_KPARAM_INFO
	.align		4
.L_13:
        /*0018*/ 	.byte	0x04, 0x17
        /*001a*/ 	.short	(.L_15 - .L_14)
.L_14:
        /*001c*/ 	.word	0x00000000
        /*0020*/ 	.short	0x0001
        /*0022*/ 	.short	0x0008
        /*0024*/ 	.byte	0x00, 0xf4, 0x21, 0x00


	//----- nvinfo : EIATTR_KPARAM_INFO
	.align		4
.L_15:
        /*0028*/ 	.byte	0x04, 0x17
        /*002a*/ 	.short	(.L_17 - .L_16)
.L_16:
        /*002c*/ 	.word	0x00000000
        /*0030*/ 	.short	0x0000
        /*0032*/ 	.short	0x0000
        /*0034*/ 	.byte	0x00, 0xf4, 0x21, 0x00


	//----- nvinfo : EIATTR_SPARSE_MMA_MASK
	.align		4
.L_17:
        /*0038*/ 	.byte	0x03, 0x50
        /*003a*/ 	.short	0x0000


	//----- nvinfo : EIATTR_MAXREG_COUNT
	.align		4
        /*003c*/ 	.byte	0x03, 0x1b
        /*003e*/ 	.short	0x00ff


	//----- nvinfo : EIATTR_EXIT_INSTR_OFFSETS
	.align		4
        /*0040*/ 	.byte	0x04, 0x1c
        /*0042*/ 	.short	(.L_19 - .L_18)


	//   ....[0]....
.L_18:
        /*0044*/ 	.word	0x000006e0


	//   ....[1]....
        /*0048*/ 	.word	0x00000700


	//----- nvinfo : EIATTR_REQNTID
	.align		4
.L_19:
        /*004c*/ 	.byte	0x04, 0x10
        /*004e*/ 	.short	(.L_21 - .L_20)
.L_20:
        /*0050*/ 	.word	0x00000080
        /*0054*/ 	.word	0x00000001
        /*0058*/ 	.word	0x00000001


	//----- nvinfo : EIATTR_CBANK_PARAM_SIZE
	.align		4
.L_21:
        /*005c*/ 	.byte	0x03, 0x19
        /*005e*/ 	.short	0x0014


	//----- nvinfo : EIATTR_PARAM_CBANK
	.align		4
        /*0060*/ 	.byte	0x04, 0x0a
        /*0062*/ 	.short	(.L_23 - .L_22)
	.align		4
.L_22:
        /*0064*/ 	.word	index@(.nv.constant0.triton_poi_fused_cat_20)
        /*0068*/ 	.short	0x0210
        /*006a*/ 	.short	0x0014


	//----- nvinfo : EIATTR_SW_WAR
	.align		4
.L_23:
        /*006c*/ 	.byte	0x04, 0x36
        /*006e*/ 	.short	(.L_25 - .L_24)
.L_24:
        /*0070*/ 	.word	0x00000008
.L_25:


//--------------------- .nv.callgraph             --------------------------
	.section	.nv.callgraph,"",@"SHT_CUDA_CALLGRAPH"
	.align	4
	.sectionentsize	8
	.align		4
        /*0000*/ 	.word	0x00000000
	.align		4
        /*0004*/ 	.word	0xffffffff
	.align		4
        /*0008*/ 	.word	0x00000000
	.align		4
        /*000c*/ 	.word	0xfffffffe
	.align		4
        /*0010*/ 	.word	0x00000000
	.align		4
        /*0014*/ 	.word	0xfffffffd
	.align		4
        /*0018*/ 	.word	0x00000000
	.align		4
        /*001c*/ 	.word	0xfffffffc


//--------------------- .nv.constant4             --------------------------
	.section	.nv.constant4,"a",@progbits
	.align	8
	.align		8
.nv.constant4:
        /*0000*/ 	.dword	_$_str
	.align		8
        /*0008*/ 	.dword	_$_str_$_2


//--------------------- .text.triton_poi_fused_cat_20 --------------------------
	.section	.text.triton_poi_fused_cat_20,"ax",@progbits
	.align	128
        .global         triton_poi_fused_cat_20
        .type           triton_poi_fused_cat_20,@function
        .size           triton_poi_fused_cat_20,(.L_x_1 - triton_poi_fused_cat_20)
        .other          triton_poi_fused_cat_20,@"STO_CUDA_ENTRY STV_DEFAULT"
triton_poi_fused_cat_20:
.text.triton_poi_fused_cat_20:
[----:B------:R-:W0:Y:S02]  /*0000*/  LDC R1, c[0x0][0x28] ;  /* 0x00000a00ff017b82 */ /* 0x000e240000000800 */
[----:B------:R-:W1:Y:S01]  /*0010*/  S2R R0, SR_TID.X ;  /* 0x0000000000007919 */ /* 0x000e620000002100 */
[----:B------:R-:W-:Y:S01]  /*0020*/  IMAD.MOV.U32 R6, RZ, RZ, RZ ;  /* 0x000000ffff067224 */ /* 0x000fe200078e00ff */
[----:B------:R-:W2:Y:S01]  /*0030*/  LDC.64 R10, c[0x0][0x210] ;  /* 0x00008400ff0a7b82 */ /* 0x000ea20000000a00 */
[----:B------:R-:W-:Y:S01]  /*0040*/  HFMA2.MMA R2, -RZ, RZ, 0, 0 ;  /* 0x00000000ff027435 */ /* 0x000fe200000001ff */
[----:B------:R-:W3:Y:S01]  /*0050*/  S2R R3, SR_CTAID.X ;  /* 0x0000000000037919 */ /* 0x000ee20000002500 */
[----:B------:R-:W-:Y:S01]  /*0060*/  IMAD.MOV.U32 R18, RZ, RZ, RZ ;  /* 0x000000ffff127224 */ /* 0x000fe200078e00ff */
[----:B------:R-:W-:Y:S01]  /*0070*/  ULDC.64 UR4, c[0x0][0x208] ;  /* 0x0000820000047ab9 */ /* 0x000fe20000000a00 */
[----:B-1----:R-:W-:-:S05]  /*0080*/  IMAD.SHL.U32 R0, R0, 0x2, RZ ;  /* 0x0000000200007824 */ /* 0x002fca00078e00ff */
[----:B------:R-:W-:-:S05]  /*0090*/  LOP3.LUT R0, R0, 0xfe, RZ, 0xc0, !PT ;  /* 0x000000fe00007812 */ /* 0x000fca00078ec0ff */
[----:B---3--:R-:W-:-:S04]  /*00a0*/  IMAD R3, R3, 0x100, R0 ;  /* 0x0000010003037824 */ /* 0x008fc800078e0200 */
[C---:B------:R-:W-:Y:S01]  /*00b0*/  IMAD.HI R8, R3.reuse, 0x3e88cb3d, RZ ;  /* 0x3e88cb3d03087827 */ /* 0x040fe200078e02ff */
[----:B------:R-:W-:Y:S02]  /*00c0*/  IADD3 R7, R3, 0x1, RZ ;  /* 0x0000000103077810 */ /* 0x000fe40007ffe0ff */
[----:B------:R-:W-:Y:S02]  /*00d0*/  ISETP.GE.AND P0, PT, R3, 0x644c, PT ;  /* 0x0000644c0300780c */ /* 0x000fe40003f06270 */
[----:B------:R-:W-:Y:S01]  /*00e0*/  SHF.R.U32.HI R9, RZ, 0x1f, R8 ;  /* 0x0000001fff097819 */ /* 0x000fe20000011608 */
[----:B------:R-:W-:-:S03]  /*00f0*/  IMAD.HI R4, R7, 0x3e88cb3d, RZ ;  /* 0x3e88cb3d07047827 */ /* 0x000fc600078e02ff */
[----:B------:R-:W-:Y:S01]  /*0100*/  LEA.HI.SX32 R9, R8, R9, 0x1b ;  /* 0x0000000908097211 */ /* 0x000fe200078fdaff */
[----:B------:R-:W-:Y:S01]  /*0110*/  IMAD.HI R0, R7, -0x5ca51c1d, R6 ;  /* 0xa35ae3e307007827 */ /* 0x000fe200078e0206 */
[----:B------:R-:W-:-:S03]  /*0120*/  SHF.R.U32.HI R5, RZ, 0x1f, R4 ;  /* 0x0000001fff057819 */ /* 0x000fc60000011604 */
[----:B------:R-:W-:Y:S01]  /*0130*/  IMAD.HI R8, R9, 0x5397829d, RZ ;  /* 0x5397829d09087827 */ /* 0x000fe200078e02ff */
[----:B------:R-:W-:Y:S02]  /*0140*/  LEA.HI.SX32 R5, R4, R5, 0x1b ;  /* 0x0000000504057211 */ /* 0x000fe400078fdaff */
[----:B------:R-:W-:Y:S01]  /*0150*/  SHF.R.U32.HI R13, RZ, 0x1f, R0 ;  /* 0x0000001fff0d7819 */ /* 0x000fe20000011600 */
[----:B------:R-:W-:-:S03]  /*0160*/  IMAD.HI R4, R3, -0x5ca51c1d, R2 ;  /* 0xa35ae3e303047827 */ /* 0x000fc600078e0202 */
[----:B------:R-:W-:Y:S01]  /*0170*/  LEA.HI.SX32 R6, R0, R13, 0x14 ;  /* 0x0000000d00067211 */ /* 0x000fe200078fa2ff */
[----:B------:R-:W-:Y:S01]  /*0180*/  IMAD.HI R12, R5, 0x5397829d, RZ ;  /* 0x5397829d050c7827 */ /* 0x000fe200078e02ff */
[----:B------:R-:W-:-:S03]  /*0190*/  SHF.R.U32.HI R13, RZ, 0x1f, R8 ;  /* 0x0000001fff0d7819 */ /* 0x000fc60000011608 */
[----:B------:R-:W-:Y:S01]  /*01a0*/  IMAD R0, R5, -0x83, R7 ;  /* 0xffffff7d05007824 */ /* 0x000fe200078e0207 */
[----:B------:R-:W-:Y:S01]  /*01b0*/  SHF.R.U32.HI R15, RZ, 0x1f, R12 ;  /* 0x0000001fff0f7819 */ /* 0x000fe2000001160c */
[----:B------:R-:W-:Y:S01]  /*01c0*/  IMAD R2, R9, -0x83, R3 ;  /* 0xffffff7d09027824 */ /* 0x000fe200078e0203 */
[----:B------:R-:W-:Y:S02]  /*01d0*/  LEA.HI.SX32 R8, R8, R13, 0x1c ;  /* 0x0000000d08087211 */ /* 0x000fe400078fe2ff */
[----:B------:R-:W-:Y:S02]  /*01e0*/  LEA.HI.SX32 R15, R12, R15, 0x1c ;  /* 0x0000000f0c0f7211 */ /* 0x000fe400078fe2ff */
[----:B------:R-:W-:Y:S02]  /*01f0*/  ISETP.LT.AND P3, PT, R0, 0x80, !P0 ;  /* 0x000000800000780c */ /* 0x000fe40004761270 */
[----:B------:R-:W-:Y:S01]  /*0200*/  SHF.R.U32.HI R13, RZ, 0x1f, R4 ;  /* 0x0000001fff0d7819 */ /* 0x000fe20000011604 */
[----:B------:R-:W-:Y:S01]  /*0210*/  IMAD R15, R15, -0x31, R5 ;  /* 0xffffffcf0f0f7824 */ /* 0x000fe200078e0205 */
[----:B------:R-:W-:-:S02]  /*0220*/  ISETP.GE.AND P1, PT, R2, 0x80, PT ;  /* 0x000000800200780c */ /* 0x000fc40003f26270 */
[----:B------:R-:W-:Y:S01]  /*0230*/  LEA.HI.SX32 R13, R4, R13, 0x14 ;  /* 0x0000000d040d7211 */ /* 0x000fe200078fa2ff */
[----:B------:R-:W-:Y:S01]  /*0240*/  IMAD R17, R0, 0x31, R15 ;  /* 0x0000003100117824 */ /* 0x000fe200078e020f */
[----:B------:R-:W-:Y:S01]  /*0250*/  ISETP.LT.AND P2, PT, R3, 0x644c, !P1 ;  /* 0x0000644c0300780c */ /* 0x000fe20004f41270 */
[----:B------:R-:W-:Y:S02]  /*0260*/  IMAD R15, R8, -0x31, R9 ;  /* 0xffffffcf080f7824 */ /* 0x000fe400078e0209 */
[----:B------:R-:W-:Y:S02]  /*0270*/  IMAD R17, R6, 0x1880, R17 ;  /* 0x0000188006117824 */ /* 0x000fe400078e0211 */
[----:B------:R-:W-:Y:S02]  /*0280*/  IMAD R4, R2, 0x31, R15 ;  /* 0x0000003102047824 */ /* 0x000fe400078e020f */
[----:B--2---:R-:W-:Y:S01]  /*0290*/  IMAD.WIDE R16, R17, 0x4, R10 ;  /* 0x0000000411107825 */ /* 0x004fe200078e020a */
[----:B------:R-:W-:-:S03]  /*02a0*/  MOV R6, RZ ;  /* 0x000000ff00067202 */ /* 0x000fc60000000f00 */
[----:B------:R-:W-:Y:S01]  /*02b0*/  IMAD R13, R13, 0x1880, R4 ;  /* 0x000018800d0d7824 */ /* 0x000fe200078e0204 */
[----:B------:R-:W2:Y:S03]  /*02c0*/  @P3 LDG.E.EL R18, desc[UR4][R16.64] ;  /* 0x0000000410123981 */ /* 0x000ea6000c2e1900 */
[----:B------:R-:W-:-:S05]  /*02d0*/  IMAD.WIDE R14, R13, 0x4, R10 ;  /* 0x000000040d0e7825 */ /* 0x000fca00078e020a */
[----:B------:R1:W4:Y:S01]  /*02e0*/  @P2 LDG.E.EL R6, desc[UR4][R14.64] ;  /* 0x000000040e062981 */ /* 0x000322000c2e1900 */
[----:B------:R-:W-:Y:S01]  /*02f0*/  IMAD.HI R10, R3, 0x4777c3b3, RZ ;  /* 0x4777c3b3030a7827 */ /* 0x000fe200078e02ff */
[----:B------:R-:W-:Y:S01]  /*0300*/  HFMA2.MMA R8, -RZ, RZ, 0, 0 ;  /* 0x00000000ff087435 */ /* 0x000fe200000001ff */
[C---:B------:R-:W-:Y:S02]  /*0310*/  ISETP.NE.AND P5, PT, R0.reuse, 0x80, PT ;  /* 0x000000800000780c */ /* 0x040fe40003fa5270 */
[----:B------:R-:W-:Y:S01]  /*0320*/  IMAD.HI R7, R7, 0x4777c3b3, RZ ;  /* 0x4777c3b307077827 */ /* 0x000fe200078e02ff */
[----:B------:R-:W-:Y:S02]  /*0330*/  SHF.R.U32.HI R11, RZ, 0x1f, R10 ;  /* 0x0000001fff0b7819 */ /* 0x000fe4000001160a */
[----:B------:R-:W-:Y:S01]  /*0340*/  ISETP.GE.AND P4, PT, R0, 0x80, PT ;  /* 0x000000800000780c */ /* 0x000fe20003f86270 */
[----:B------:R-:W-:Y:S01]  /*0350*/  IMAD.MOV.U32 R4, RZ, RZ, RZ ;  /* 0x000000ffff047224 */ /* 0x000fe200078e00ff */
[----:B------:R-:W-:Y:S01]  /*0360*/  LEA.HI.SX32 R11, R10, R11, 0x18 ;  /* 0x0000000b0a0b7211 */ /* 0x000fe200078fc2ff */
[----:B------:R-:W-:Y:S01]  /*0370*/  IMAD.MOV.U32 R10, RZ, RZ, RZ ;  /* 0x000000ffff0a7224 */ /* 0x000fe200078e00ff */
[----:B------:R-:W-:Y:S01]  /*0380*/  SHF.R.U32.HI R12, RZ, 0x1f, R7 ;  /* 0x0000001fff0c7819 */ /* 0x000fe20000011607 */
[----:B-1----:R-:W-:Y:S01]  /*0390*/  IMAD.HI R14, R5, -0x6db6db6d, R4 ;  /* 0x92492493050e7827 */ /* 0x002fe200078e0204 */
[----:B------:R-:W-:-:S02]  /*03a0*/  ISETP.NE.AND P6, PT, R0, 0x81, PT ;  /* 0x000000810000780c */ /* 0x000fc40003fc5270 */
[----:B------:R-:W-:Y:S01]  /*03b0*/  LEA.HI.SX32 R13, R7, R12, 0x18 ;  /* 0x0000000c070d7211 */ /* 0x000fe200078fc2ff */
[----:B------:R-:W-:Y:S01]  /*03c0*/  IMAD.HI R7, R11, -0x6db6db6d, R10 ;  /* 0x924924930b077827 */ /* 0x000fe200078e020a */
[----:B------:R-:W-:Y:S02]  /*03d0*/  MOV R12, RZ ;  /* 0x000000ff000c7202 */ /* 0x000fe40000000f00 */
[----:B------:R-:W-:Y:S01]  /*03e0*/  SHF.R.U32.HI R19, RZ, 0x1f, R14 ;  /* 0x0000001fff137819 */ /* 0x000fe2000001160e */
[----:B------:R-:W-:Y:S01]  /*03f0*/  IMAD.HI R10, R9, -0x6db6db6d, R8 ;  /* 0x92492493090a7827 */ /* 0x000fe200078e0208 */
[----:B------:R-:W-:Y:S02]  /*0400*/  SHF.R.U32.HI R4, RZ, 0x1f, R7 ;  /* 0x0000001fff047819 */ /* 0x000fe40000011607 */
[----:B------:R-:W-:Y:S01]  /*0410*/  LEA.HI.SX32 R19, R14, R19, 0x1e ;  /* 0x000000130e137211 */ /* 0x000fe200078ff2ff */
[----:B------:R-:W-:Y:S01]  /*0420*/  IMAD.HI R8, R13, -0x6db6db6d, R12 ;  /* 0x924924930d087827 */ /* 0x000fe200078e020c */
[----:B------:R-:W-:-:S02]  /*0430*/  SHF.R.U32.HI R17, RZ, 0x1f, R10 ;  /* 0x0000001fff117819 */ /* 0x000fc4000001160a */
[----:B------:R-:W-:Y:S01]  /*0440*/  LEA.HI.SX32 R7, R7, R4, 0x1e ;  /* 0x0000000407077211 */ /* 0x000fe200078ff2ff */
[----:B------:R-:W-:Y:S01]  /*0450*/  IMAD R19, R19, -0x7, R5 ;  /* 0xfffffff913137824 */ /* 0x000fe200078e0205 */
[----:B------:R-:W-:Y:S01]  /*0460*/  LEA.HI.SX32 R17, R10, R17, 0x1e ;  /* 0x000000110a117211 */ /* 0x000fe200078ff2ff */
[----:B------:R-:W-:Y:S01]  /*0470*/  IMAD.MOV.U32 R4, RZ, RZ, 0x40000000 ;  /* 0x40000000ff047424 */ /* 0x000fe200078e00ff */
[----:B------:R-:W-:Y:S01]  /*0480*/  SHF.R.U32.HI R15, RZ, 0x1f, R8 ;  /* 0x0000001fff0f7819 */ /* 0x000fe20000011608 */
[----:B------:R-:W-:Y:S01]  /*0490*/  IMAD R7, R7, -0x7, R11 ;  /* 0xfffffff907077824 */ /* 0x000fe200078e020b */
[----:B------:R-:W-:Y:S01]  /*04a0*/  I2FP.F32.S32 R19, R19 ;  /* 0x0000001300137245 */ /* 0x000fe20000201400 */
[----:B------:R-:W-:Y:S01]  /*04b0*/  IMAD R17, R17, -0x7, R9 ;  /* 0xfffffff911117824 */ /* 0x000fe200078e0209 */
[----:B------:R-:W-:Y:S02]  /*04c0*/  LEA.HI.SX32 R15, R8, R15, 0x1e ;  /* 0x0000000f080f7211 */ /* 0x000fe400078ff2ff */
[----:B------:R-:W-:Y:S01]  /*04d0*/  I2FP.F32.S32 R7, R7 ;  /* 0x0000000700077245 */ /* 0x000fe20000201400 */
[----:B------:R-:W-:Y:S01]  /*04e0*/  FMUL R19, R19, 0.16666667163372039795 ;  /* 0x3e2aaaab13137820 */ /* 0x000fe20000400000 */
[----:B------:R-:W-:Y:S01]  /*04f0*/  I2FP.F32.S32 R17, R17 ;  /* 0x0000001100117245 */ /* 0x000fe20000201400 */
[----:B------:R-:W-:Y:S01]  /*0500*/  IMAD R15, R15, -0x7, R13 ;  /* 0xfffffff90f0f7824 */ /* 0x000fe200078e020d */
[----:B------:R-:W1:Y:S01]  /*0510*/  LDC.64 R8, c[0x0][0x218] ;  /* 0x00008600ff087b82 */ /* 0x000e620000000a00 */
[----:B------:R-:W-:Y:S01]  /*0520*/  FMUL R7, R7, 0.16666667163372039795 ;  /* 0x3e2aaaab07077820 */ /* 0x000fe20000400000 */
[-C--:B------:R-:W-:Y:S01]  /*0530*/  FFMA R19, R19, R4.reuse, -1 ;  /* 0xbf80000013137423 */ /* 0x080fe20000000004 */
[----:B------:R-:W-:Y:S01]  /*0540*/  FMUL R17, R17, 0.16666667163372039795 ;  /* 0x3e2aaaab11117820 */ /* 0x000fe20000400000 */
[----:B------:R-:W-:Y:S01]  /*0550*/  I2FP.F32.S32 R15, R15 ;  /* 0x0000000f000f7245 */ /* 0x000fe20000201400 */
[----:B------:R-:W-:-:S02]  /*0560*/  FFMA R7, R7, R4, -1 ;  /* 0xbf80000007077423 */ /* 0x000fc40000000004 */
[-C--:B------:R-:W-:Y:S02]  /*0570*/  FFMA R17, R17, R4.reuse, -1 ;  /* 0xbf80000011117423 */ /* 0x080fe40000000004 */
[----:B------:R-:W-:Y:S02]  /*0580*/  FMUL R15, R15, 0.16666667163372039795 ;  /* 0x3e2aaaab0f0f7820 */ /* 0x000fe40000400000 */
[----:B------:R-:W-:Y:S02]  /*0590*/  FADD R10, R17, -0.5 ;  /* 0xbf000000110a7421 */ /* 0x000fe40000000000 */
[----:B------:R-:W-:Y:S01]  /*05a0*/  FFMA R5, R15, R4, -1 ;  /* 0xbf8000000f057423 */ /* 0x000fe20000000004 */
[----:B------:R-:W-:Y:S01]  /*05b0*/  FADD R4, R7, -0.5 ;  /* 0xbf00000007047421 */ /* 0x000fe20000000000 */
[----:B------:R-:W-:Y:S02]  /*05c0*/  FMUL R11, R10, R10 ;  /* 0x0000000a0a0b7220 */ /* 0x000fe40000400000 */
[----:B------:R-:W-:Y:S01]  /*05d0*/  FADD R10, R5, -0.5 ;  /* 0xbf000000050a7421 */ /* 0x000fe20000000000 */
[C---:B------:R-:W-:Y:S01]  /*05e0*/  @P5 FSEL R5, R19.reuse, RZ, !P6 ;  /* 0x000000ff13055208 */ /* 0x040fe20007000000 */
[----:B------:R-:W-:Y:S01]  /*05f0*/  FADD R19, R19, -0.5 ;  /* 0xbf00000013137421 */ /* 0x000fe20000000000 */
[----:B------:R-:W-:Y:S01]  /*0600*/  ISETP.GE.AND P6, PT, R0, 0x82, PT ;  /* 0x000000820000780c */ /* 0x000fe20003fc6270 */
[----:B------:R-:W-:Y:S01]  /*0610*/  FFMA R11, R4, R4, R11 ;  /* 0x00000004040b7223 */ /* 0x000fe2000000000b */
[----:B------:R-:W-:Y:S01]  /*0620*/  ISETP.NE.AND P5, PT, R2, 0x80, PT ;  /* 0x000000800200780c */ /* 0x000fe20003fa5270 */
[----:B------:R-:W-:Y:S01]  /*0630*/  FMUL R19, R19, R19 ;  /* 0x0000001313137220 */ /* 0x000fe20000400000 */
[----:B-1----:R-:W-:Y:S01]  /*0640*/  IMAD.WIDE R8, R3, 0x4, R8 ;  /* 0x0000000403087825 */ /* 0x002fe200078e0208 */
[----:B------:R-:W1:Y:S03]  /*0650*/  MUFU.SQRT R4, R11 ;  /* 0x0000000b00047308 */ /* 0x000e660000002000 */
[----:B------:R-:W-:Y:S01]  /*0660*/  FFMA R19, R10, R10, R19 ;  /* 0x0000000a0a137223 */ /* 0x000fe20000000013 */
[----:B--2---:R-:W-:-:S02]  /*0670*/  @!P4 SEL R5, R18, RZ, P3 ;  /* 0x000000ff1205c207 */ /* 0x004fc40001800000 */
[C---:B------:R-:W-:Y:S02]  /*0680*/  ISETP.GE.AND P4, PT, R2.reuse, 0x82, PT ;  /* 0x000000820200780c */ /* 0x040fe40003f86270 */
[----:B------:R-:W-:Y:S02]  /*0690*/  ISETP.NE.AND P3, PT, R2, 0x81, PT ;  /* 0x000000810200780c */ /* 0x000fe40003f65270 */
[----:B------:R2:W3:Y:S02]  /*06a0*/  @P6 MUFU.SQRT R5, R19 ;  /* 0x0000001300056308 */ /* 0x0004e40000002000 */
[----:B------:R-:W-:Y:S02]  /*06b0*/  @P5 FSEL R7, R17, RZ, !P3 ;  /* 0x000000ff11075208 */ /* 0x000fe40005800000 */
[----:B----4-:R-:W-:-:S05]  /*06c0*/  SEL R6, R6, RZ, P2 ;  /* 0x000000ff06067207 */ /* 0x010fca0001000000 */
[----:B-1----:R-:W-:Y:S01]  /*06d0*/  @!P4 FSEL R4, R6, R7, !P1 ;  /* 0x000000070604c208 */ /* 0x002fe20004800000 */
[----:B--2---:R-:W-:Y:S06]  /*06e0*/  @P0 EXIT ;  /* 0x000000000000094d */ /* 0x004fec0003800000 */
[----:B---3--:R-:W-:Y:S01]  /*06f0*/  STG.E.64 desc[UR4][R8.64], R4 ;  /* 0x0000000408007986 */ /* 0x008fe2000c101b04 */
[----:B------:R-:W-:Y:S05]  /*0700*/  EXIT ;  /* 0x000000000000794d */ /* 0x000fea0003800000 */
.L_x_0:
[----:B------:R-:W-:-:S00]  /*0710*/  BRA `(.L_x_0) ;  /* 0xfffffffc00fc7947 */ /* 0x000fc0000383ffff */
[----:B------:R-:W-:-:S00]  /*0720*/  NOP ;  /* 0x0000000000007918 */ /* 0x000fc00000000000 */
        /* <DEDUP_REMOVED lines=13> */
.L_x_1:


//--------------------- .nv.global.init           --------------------------
	.section	.nv.global.init,"aw",@progbits
.nv.global.init:
	.type		_$_str,@object
	.size		_$_str,(_$_str_$_2 - _$_str)
_$_str:
        /*0000*/ 	.byte	0x5f, 0x5f, 0x43, 0x55, 0x44, 0x41, 0x5f, 0x46, 0x54, 0x5a, 0x00
	.type		_$_str_$_2,@object
	.size		_$_str_$_2,(.L_1 - _$_str_$_2)
_$_str_$_2:
        /*000b*/ 	.byte	0x5f, 0x5f, 0x43, 0x55, 0x44, 0x41, 0x5f, 0x50, 0x52, 0x45, 0x43, 0x5f, 0x53, 0x51, 0x52, 0x54
        /*001b*/ 	.byte	0x00
.L_1:


//--------------------- .nv.constant0.triton_poi_fused_cat_20 --------------------------
	.section	.nv.constant0.triton_poi_fused_cat_20,"a",@progbits
	.sectionflags	@""
	.align	4
.nv.constant0.triton_poi_fused_cat_20:
	.zero		548
